//
// Generated by NVIDIA NVVM Compiler
//
// Compiler Build ID: CL-36424714
// Cuda compilation tools, release 13.0, V13.0.88
// Based on NVVM 20.0.0
//

.version 9.0
.target sm_100
.address_size 64

	// .globl	vec_add_kernel

.visible .entry vec_add_kernel(
	.param .u64 .ptr .align 1 vec_add_kernel_param_0,
	.param .u64 .ptr .align 1 vec_add_kernel_param_1,
	.param .u64 .ptr .align 1 vec_add_kernel_param_2,
	.param .u32 vec_add_kernel_param_3
)
{
	.reg .pred 	%p<2>;
	.reg .b32 	%r<6>;
	.reg .b32 	%f<4>;
	.reg .b64 	%rd<11>;

	ld.param.u64 	%rd1, [vec_add_kernel_param_0];
	ld.param.u64 	%rd2, [vec_add_kernel_param_1];
	ld.param.u64 	%rd3, [vec_add_kernel_param_2];
	ld.param.u32 	%r2, [vec_add_kernel_param_3];
	mov.u32 	%r3, %ntid.x;
	mov.u32 	%r4, %ctaid.x;
	mov.u32 	%r5, %tid.x;
	mad.lo.s32 	%r1, %r3, %r4, %r5;
	setp.ge.s32 	%p1, %r1, %r2;
	@%p1 bra 	$L__BB0_2;
	cvta.to.global.u64 	%rd4, %rd1;
	cvta.to.global.u64 	%rd5, %rd2;
	cvta.to.global.u64 	%rd6, %rd3;
	mul.wide.s32 	%rd7, %r1, 4;
	add.s64 	%rd8, %rd4, %rd7;
	ld.global.f32 	%f1, [%rd8];
	add.s64 	%rd9, %rd5, %rd7;
	ld.global.f32 	%f2, [%rd9];
	add.f32 	%f3, %f1, %f2;
	add.s64 	%rd10, %rd6, %rd7;
	st.global.f32 	[%rd10], %f3;
$L__BB0_2:
	ret;

}


// ===== COMPILED SASS (sm_100) =====

	.target	sm_100

	.elftype	@"ET_EXEC"


//--------------------- .note.nv.tkinfo           --------------------------
	.section	.note.nv.tkinfo,"",@"SHT_NOTE"
	.sectionflags	@"SHF_NOTE_NV_TKINFO"
	.tkinfo
        /*0018*/ 	.word	0x00000002
        /*0030*/ 	.string	""
        /*0030*/ 	.string	"ptxas"
        /*0030*/ 	.string	"Cuda compilation tools, release 13.0, V13.0.88"
        /*0030*/ 	.string	"Build cuda_13.0.r13.0/compiler.36424714_0"
        /*0030*/ 	.string	"-arch sm_100 -m 64 "



//--------------------- .note.nv.cuinfo           --------------------------
	.section	.note.nv.cuinfo,"",@"SHT_NOTE"
	.sectionflags	@"SHF_NOTE_NV_CUINFO"
        /*0018*/ 	.short	0x0002
        /*001a*/ 	.short	0x0064
        /*001c*/ 	.short	0x0082
	.zero		2


//--------------------- .nv.info                  --------------------------
	.section	.nv.info,"",@"SHT_CUDA_INFO"
	.align	4


	//----- nvinfo : EIATTR_REGCOUNT
	.align		4
        /*0000*/ 	.byte	0x04, 0x2f
        /*0002*/ 	.short	(.L_1 - .L_0)
	.align		4
.L_0:
        /*0004*/ 	.word	index@(vec_add_kernel)
        /*0008*/ 	.word	0x0000000c


	//----- nvinfo : EIATTR_FRAME_SIZE
	.align		4
.L_1:
        /*000c*/ 	.byte	0x04, 0x11
        /*000e*/ 	.short	(.L_3 - .L_2)
	.align		4
.L_2:
        /*0010*/ 	.word	index@(vec_add_kernel)
        /*0014*/ 	.word	0x00000000


	//----- nvinfo : EIATTR_MIN_STACK_SIZE
	.align		4
.L_3:
        /*0018*/ 	.byte	0x04, 0x12
        /*001a*/ 	.short	(.L_5 - .L_4)
	.align		4
.L_4:
        /*001c*/ 	.word	index@(vec_add_kernel)
        /*0020*/ 	.word	0x00000000
.L_5:


//--------------------- .nv.compat                --------------------------
	.section	.nv.compat,"",@"SHT_CUDA_COMPAT_INFO"
	.align	4
        /*0000*/ 	.byte	0x02, 0x09, 0x00, 0x00, 0x02, 0x02, 0x01, 0x00, 0x02, 0x05, 0x05, 0x00, 0x03, 0x07, 0x01, 0x01
        /*0010*/ 	.byte	0x02, 0x03, 0x00, 0x00, 0x02, 0x06, 0x01, 0x00, 0x04, 0x0b, 0x08, 0x00, 0x09, 0x00, 0x00, 0x00
        /*0020*/ 	.byte	0x00, 0x00, 0x00, 0x00


//--------------------- .nv.info.vec_add_kernel   --------------------------
	.section	.nv.info.vec_add_kernel,"",@"SHT_CUDA_INFO"
	.sectionflags	@""
	.align	4


	//----- nvinfo : EIATTR_CUDA_API_VERSION
	.align		4
        /*0000*/ 	.byte	0x04, 0x37
        /*0002*/ 	.short	(.L_7 - .L_6)
.L_6:
        /*0004*/ 	.word	0x00000082


	//----- nvinfo : EIATTR_KPARAM_INFO
	.align		4
.L_7:
        /*0008*/ 	.byte	0x04, 0x17
        /*000a*/ 	.short	(.L_9 - .L_8)
.L_8:
        /*000c*/ 	.word	0x00000000
        /*0010*/ 	.short	0x0003
        /*0012*/ 	.short	0x0018
        /*0014*/ 	.byte	0x00, 0xf0, 0x11, 0x00


	//----- nvinfo : EIATTR_KPARAM_INFO
	.align		4
.L_9:
        /*0018*/ 	.byte	0x04, 0x17
        /*001a*/ 	.short	(.L_11 - .L_10)
.L_10:
        /*001c*/ 	.word	0x00000000
        /*0020*/ 	.short	0x0002
        /*0022*/ 	.short	0x0010
        /*0024*/ 	.byte	0x00, 0xf5, 0x21, 0x00


	//----- nvinfo : EIATTR_KPARAM_INFO
	.align		4
.L_11:
        /*0028*/ 	.byte	0x04, 0x17
        /*002a*/ 	.short	(.L_13 - .L_12)
.L_12:
        /*002c*/ 	.word	0x00000000
        /*0030*/ 	.short	0x0001
        /*0032*/ 	.short	0x0008
        /*0034*/ 	.byte	0x00, 0xf5, 0x21, 0x00


	//----- nvinfo : EIATTR_KPARAM_INFO
	.align		4
.L_13:
        /*0038*/ 	.byte	0x04, 0x17
        /*003a*/ 	.short	(.L_15 - .L_14)
.L_14:
        /*003c*/ 	.word	0x00000000
        /*0040*/ 	.short	0x0000
        /*0042*/ 	.short	0x0000
        /*0044*/ 	.byte	0x00, 0xf5, 0x21, 0x00


	//----- nvinfo : EIATTR_SPARSE_MMA_MASK
	.align		4
.L_15:
        /*0048*/ 	.byte	0x03, 0x50
        /*004a*/ 	.short	0x0000


	//----- nvinfo : EIATTR_MAXREG_COUNT
	.align		4
        /*004c*/ 	.byte	0x03, 0x1b
        /*004e*/ 	.short	0x00ff


	//----- nvinfo : EIATTR_MERCURY_ISA_VERSION
	.align		4
        /*0050*/ 	.byte	0x03, 0x5f
        /*0052*/ 	.short	0x0101


	//----- nvinfo : EIATTR_VRC_CTA_INIT_COUNT
	.align		4
        /*0054*/ 	.byte	0x02, 0x4a
	.zero		1
	.zero		1


	//----- nvinfo : EIATTR_EXIT_INSTR_OFFSETS
	.align		4
        /*0058*/ 	.byte	0x04, 0x1c
        /*005a*/ 	.short	(.L_17 - .L_16)


	//   ....[0]....
.L_16:
        /*005c*/ 	.word	0x00000070


	//   ....[1]....
        /*0060*/ 	.word	0x00000130


	//----- nvinfo : EIATTR_CBANK_PARAM_SIZE
	.align		4
.L_17:
        /*0064*/ 	.byte	0x03, 0x19
        /*0066*/ 	.short	0x001c


	//----- nvinfo : EIATTR_PARAM_CBANK
	.align		4
        /*0068*/ 	.byte	0x04, 0x0a
        /*006a*/ 	.short	(.L_19 - .L_18)
	.align		4
.L_18:
        /*006c*/ 	.word	index@(.nv.constant0.vec_add_kernel)
        /*0070*/ 	.short	0x0380
        /*0072*/ 	.short	0x001c


	//----- nvinfo : EIATTR_SW_WAR
	.align		4
.L_19:
        /*0074*/ 	.byte	0x04, 0x36
        /*0076*/ 	.short	(.L_21 - .L_20)
.L_20:
        /*0078*/ 	.word	0x00000008
.L_21:


//--------------------- .nv.callgraph             --------------------------
	.section	.nv.callgraph,"",@"SHT_CUDA_CALLGRAPH"
	.align	4
	.sectionentsize	8
	.align		4
        /*0000*/ 	.word	0x00000000
	.align		4
        /*0004*/ 	.word	0xffffffff
	.align		4
        /*0008*/ 	.word	0x00000000
	.align		4
        /*000c*/ 	.word	0xfffffffe
	.align		4
        /*0010*/ 	.word	0x00000000
	.align		4
        /*0014*/ 	.word	0xfffffffd
	.align		4
        /*0018*/ 	.word	0x00000000
	.align		4
        /*001c*/ 	.word	0xfffffffc


//--------------------- .text.vec_add_kernel      --------------------------
	.section	.text.vec_add_kernel,"ax",@progbits
	.align	128
        .global         vec_add_kernel
        .type           vec_add_kernel,@function
        .size           vec_add_kernel,(.L_x_1 - vec_add_kernel)
        .other          vec_add_kernel,@"STO_CUDA_ENTRY STV_DEFAULT"
vec_add_kernel:
.text.vec_add_kernel:
[----:B------:R-:W-:Y:S01]  /*0000*/  LDC R1, c[0x0][0x37c] ;  /* 0x0000df00ff017b82 */ /* 0x000fe20000000800 */
[----:B------:R-:W0:Y:S01]  /*0010*/  S2R R9, SR_CTAID.X ;  /* 0x0000000000097919 */ /* 0x000e220000002500 */
[----:B------:R-:W0:Y:S01]  /*0020*/  LDCU UR4, c[0x0][0x360] ;  /* 0x00006c00ff0477ac */ /* 0x000e220008000800 */
[----:B------:R-:W0:Y:S01]  /*0030*/  S2R R0, SR_TID.X ;  /* 0x0000000000007919 */ /* 0x000e220000002100 */
[----:B------:R-:W1:Y:S01]  /*0040*/  LDCU UR5, c[0x0][0x398] ;  /* 0x00007300ff0577ac */ /* 0x000e620008000800 */
[----:B0-----:R-:W-:-:S05]  /*0050*/  IMAD R9, R9, UR4, R0 ;  /* 0x0000000409097c24 */ /* 0x001fca000f8e0200 */
[----:B-1----:R-:W-:-:S13]  /*0060*/  ISETP.GE.AND P0, PT, R9, UR5, PT ;  /* 0x0000000509007c0c */ /* 0x002fda000bf06270 */
[----:B------:R-:W-:Y:S05]  /*0070*/  @P0 EXIT ;  /* 0x000000000000094d */ /* 0x000fea0003800000 */
[----:B------:R-:W0:Y:S01]  /*0080*/  LDC.64 R2, c[0x0][0x380] ;  /* 0x0000e000ff027b82 */ /* 0x000e220000000a00 */
[----:B------:R-:W1:Y:S07]  /*0090*/  LDCU.64 UR4, c[0x0][0x358] ;  /* 0x00006b00ff0477ac */ /* 0x000e6e0008000a00 */
[----:B------:R-:W2:Y:S08]  /*00a0*/  LDC.64 R4, c[0x0][0x388] ;  /* 0x0000e200ff047b82 */ /* 0x000eb00000000a00 */
[----:B------:R-:W3:Y:S01]  /*00b0*/  LDC.64 R6, c[0x0][0x390] ;  /* 0x0000e400ff067b82 */ /* 0x000ee20000000a00 */
[----:B0-----:R-:W-:-:S06]  /*00c0*/  IMAD.WIDE R2, R9, 0x4, R2 ;  /* 0x0000000409027825 */ /* 0x001fcc00078e0202 */
[----:B-1----:R-:W4:Y:S01]  /*00d0*/  LDG.E R2, desc[UR4][R2.64] ;  /* 0x0000000402027981 */ /* 0x002f22000c1e1900 */
[----:B--2---:R-:W-:-:S06]  /*00e0*/  IMAD.WIDE R4, R9, 0x4, R4 ;  /* 0x0000000409047825 */ /* 0x004fcc00078e0204 */
[----:B------:R-:W4:Y:S01]  /*00f0*/  LDG.E R5, desc[UR4][R4.64] ;  /* 0x0000000404057981 */ /* 0x000f22000c1e1900 */
[----:B---3--:R-:W-:-:S04]  /*0100*/  IMAD.WIDE R6, R9, 0x4, R6 ;  /* 0x0000000409067825 */ /* 0x008fc800078e0206 */
[----:B----4-:R-:W-:-:S05]  /*0110*/  FADD R9, R2, R5 ;  /* 0x0000000502097221 */ /* 0x010fca0000000000 */
[----:B------:R-:W-:Y:S01]  /*0120*/  STG.E desc[UR4][R6.64], R9 ;  /* 0x0000000906007986 */ /* 0x000fe2000c101904 */
[----:B------:R-:W-:Y:S05]  /*0130*/  EXIT ;  /* 0x000000000000794d */ /* 0x000fea0003800000 */
.L_x_0:
[----:B------:R-:W-:-:S00]  /*0140*/  BRA `(.L_x_0) ;  /* 0xfffffffc00fc7947 */ /* 0x000fc0000383ffff */
[----:B------:R-:W-:-:S00]  /*0150*/  NOP ;  /* 0x0000000000007918 */ /* 0x000fc00000000000 */
        /* <DEDUP_REMOVED lines=10> */
.L_x_1:


//--------------------- .nv.shared.reserved.0     --------------------------
	.section	.nv.shared.reserved.0,"aw",@nobits
	.weak		__nv_reservedSMEM_offset_0_alias
	.size		__nv_reservedSMEM_offset_0_alias, 0, 64
	.other		__nv_reservedSMEM_offset_0_alias,@"STO_CUDA_RESERVED_SHARED STV_DEFAULT"
__nv_reservedSMEM_offset_0_alias:
	.zero		0
	.zero		64


//--------------------- .nv.constant0.vec_add_kernel --------------------------
	.section	.nv.constant0.vec_add_kernel,"a",@progbits
	.sectionflags	@""
	.align	4
.nv.constant0.vec_add_kernel:
	.zero		924


//--------------------- SYMBOLS --------------------------

	.type		.nv.reservedSmem.offset0,@object
	.size		.nv.reservedSmem.offset0,0x4
